//
// Generated by NVIDIA NVVM Compiler
//
// Compiler Build ID: CL-36424714
// Cuda compilation tools, release 13.0, V13.0.88
// Based on NVVM 20.0.0
//

.version 9.0
.target sm_100
.address_size 64

	// .globl	_Z18unwind_test_kernelv

.visible .entry _Z18unwind_test_kernelv()
{
	.reg .b32 	%r<6>;
	.reg .b64 	%rd<5>;

	mov.b32 	%r1, 1;
	mov.u32 	%r5, %r1;
	mov.u32 	%r2, %r5;
	mov.u32 	%r4, %r1;
	mov.u32 	%r3, %r4;
	ret;

}


// ===== COMPILED SASS (sm_100) =====

	.target	sm_100

	.elftype	@"ET_EXEC"


//--------------------- .note.nv.tkinfo           --------------------------
	.section	.note.nv.tkinfo,"",@"SHT_NOTE"
	.sectionflags	@"SHF_NOTE_NV_TKINFO"
	.tkinfo
        /*0018*/ 	.word	0x00000002
        /*0030*/ 	.string	""
        /*0030*/ 	.string	"ptxas"
        /*0030*/ 	.string	"Cuda compilation tools, release 13.0, V13.0.88"
        /*0030*/ 	.string	"Build cuda_13.0.r13.0/compiler.36424714_0"
        /*0030*/ 	.string	"-arch sm_100 -m 64 "



//--------------------- .note.nv.cuinfo           --------------------------
	.section	.note.nv.cuinfo,"",@"SHT_NOTE"
	.sectionflags	@"SHF_NOTE_NV_CUINFO"
        /*0018*/ 	.short	0x0002
        /*001a*/ 	.short	0x0064
        /*001c*/ 	.short	0x0082
	.zero		2


//--------------------- .nv.info                  --------------------------
	.section	.nv.info,"",@"SHT_CUDA_INFO"
	.align	4


	//----- nvinfo : EIATTR_REGCOUNT
	.align		4
        /*0000*/ 	.byte	0x04, 0x2f
        /*0002*/ 	.short	(.L_1 - .L_0)
	.align		4
.L_0:
        /*0004*/ 	.word	index@(_Z18unwind_test_kernelv)
        /*0008*/ 	.word	0x00000004


	//----- nvinfo : EIATTR_FRAME_SIZE
	.align		4
.L_1:
        /*000c*/ 	.byte	0x04, 0x11
        /*000e*/ 	.short	(.L_3 - .L_2)
	.align		4
.L_2:
        /*0010*/ 	.word	index@(_Z18unwind_test_kernelv)
        /*0014*/ 	.word	0x00000000


	//----- nvinfo : EIATTR_MIN_STACK_SIZE
	.align		4
.L_3:
        /*0018*/ 	.byte	0x04, 0x12
        /*001a*/ 	.short	(.L_5 - .L_4)
	.align		4
.L_4:
        /*001c*/ 	.word	index@(_Z18unwind_test_kernelv)
        /*0020*/ 	.word	0x00000000
.L_5:


//--------------------- .nv.compat                --------------------------
	.section	.nv.compat,"",@"SHT_CUDA_COMPAT_INFO"
	.align	4
        /*0000*/ 	.byte	0x02, 0x09, 0x00, 0x00, 0x02, 0x02, 0x01, 0x00, 0x02, 0x05, 0x05, 0x00, 0x03, 0x07, 0x01, 0x01
        /*0010*/ 	.byte	0x02, 0x03, 0x00, 0x00, 0x02, 0x06, 0x01, 0x00, 0x04, 0x0b, 0x08, 0x00, 0x09, 0x00, 0x00, 0x00
        /*0020*/ 	.byte	0x00, 0x00, 0x00, 0x00


//--------------------- .nv.info._Z18unwind_test_kernelv --------------------------
	.section	.nv.info._Z18unwind_test_kernelv,"",@"SHT_CUDA_INFO"
	.sectionflags	@""
	.align	4


	//----- nvinfo : EIATTR_CUDA_API_VERSION
	.align		4
        /*0000*/ 	.byte	0x04, 0x37
        /*0002*/ 	.short	(.L_7 - .L_6)
.L_6:
        /*0004*/ 	.word	0x00000082


	//----- nvinfo : EIATTR_SPARSE_MMA_MASK
	.align		4
.L_7:
        /*0008*/ 	.byte	0x03, 0x50
        /*000a*/ 	.short	0x0000


	//----- nvinfo : EIATTR_MAXREG_COUNT
	.align		4
        /*000c*/ 	.byte	0x03, 0x1b
        /*000e*/ 	.short	0x00ff


	//----- nvinfo : EIATTR_MERCURY_ISA_VERSION
	.align		4
        /*0010*/ 	.byte	0x03, 0x5f
        /*0012*/ 	.short	0x0101


	//----- nvinfo : EIATTR_VRC_CTA_INIT_COUNT
	.align		4
        /*0014*/ 	.byte	0x02, 0x4a
	.zero		1
	.zero		1


	//----- nvinfo : EIATTR_EXIT_INSTR_OFFSETS
	.align		4
        /*0018*/ 	.byte	0x04, 0x1c
        /*001a*/ 	.short	(.L_9 - .L_8)


	//   ....[0]....
.L_8:
        /*001c*/ 	.word	0x00000010


	//----- nvinfo : EIATTR_SW_WAR
	.align		4
.L_9:
        /*0020*/ 	.byte	0x04, 0x36
        /*0022*/ 	.short	(.L_11 - .L_10)
.L_10:
        /*0024*/ 	.word	0x00000008
.L_11:


//--------------------- .nv.callgraph             --------------------------
	.section	.nv.callgraph,"",@"SHT_CUDA_CALLGRAPH"
	.align	4
	.sectionentsize	8
	.align		4
        /*0000*/ 	.word	0x00000000
	.align		4
        /*0004*/ 	.word	0xffffffff
	.align		4
        /*0008*/ 	.word	0x00000000
	.align		4
        /*000c*/ 	.word	0xfffffffe
	.align		4
        /*0010*/ 	.word	0x00000000
	.align		4
        /*0014*/ 	.word	0xfffffffd
	.align		4
        /*0018*/ 	.word	0x00000000
	.align		4
        /*001c*/ 	.word	0xfffffffc


//--------------------- .text._Z18unwind_test_kernelv --------------------------
	.section	.text._Z18unwind_test_kernelv,"ax",@progbits
	.align	128
        .global         _Z18unwind_test_kernelv
        .type           _Z18unwind_test_kernelv,@function
        .size           _Z18unwind_test_kernelv,(.L_x_1 - _Z18unwind_test_kernelv)
        .other          _Z18unwind_test_kernelv,@"STO_CUDA_ENTRY STV_DEFAULT"
_Z18unwind_test_kernelv:
.text._Z18unwind_test_kernelv:
[----:B------:R-:W-:Y:S01]  /*0000*/  LDC R1, c[0x0][0x37c] ;  /* 0x0000df00ff017b82 */ /* 0x000fe20000000800 */
[----:B------:R-:W-:Y:S05]  /*0010*/  EXIT ;  /* 0x000000000000794d */ /* 0x000fea0003800000 */
.L_x_0:
[----:B------:R-:W-:-:S00]  /*0020*/  BRA `(.L_x_0) ;  /* 0xfffffffc00fc7947 */ /* 0x000fc0000383ffff */
[----:B------:R-:W-:-:S00]  /*0030*/  NOP ;  /* 0x0000000000007918 */ /* 0x000fc00000000000 */
        /* <DEDUP_REMOVED lines=12> */
.L_x_1:


//--------------------- .nv.shared.reserved.0     --------------------------
	.section	.nv.shared.reserved.0,"aw",@nobits
	.weak		__nv_reservedSMEM_offset_0_alias
	.size		__nv_reservedSMEM_offset_0_alias, 0, 64
	.other		__nv_reservedSMEM_offset_0_alias,@"STO_CUDA_RESERVED_SHARED STV_DEFAULT"
__nv_reservedSMEM_offset_0_alias:
	.zero		0
	.zero		64


//--------------------- .nv.constant0._Z18unwind_test_kernelv --------------------------
	.section	.nv.constant0._Z18unwind_test_kernelv,"a",@progbits
	.sectionflags	@""
	.align	4
.nv.constant0._Z18unwind_test_kernelv:
	.zero		896


//--------------------- SYMBOLS --------------------------

	.type		.nv.reservedSmem.offset0,@object
	.size		.nv.reservedSmem.offset0,0x4
